//
// Generated by NVIDIA NVVM Compiler
//
// Compiler Build ID: CL-36424714
// Cuda compilation tools, release 13.0, V13.0.88
// Based on NVVM 20.0.0
//

.version 9.0
.target sm_100
.address_size 64

	// .globl	_Z9dnsKernel6MatrixS_S_
// _ZZ9dnsKernel6MatrixS_S_E2sA has been demoted
// _ZZ9dnsKernel6MatrixS_S_E2sB has been demoted

.visible .entry _Z9dnsKernel6MatrixS_S_(
	.param .align 8 .b8 _Z9dnsKernel6MatrixS_S__param_0[24],
	.param .align 8 .b8 _Z9dnsKernel6MatrixS_S__param_1[24],
	.param .align 8 .b8 _Z9dnsKernel6MatrixS_S__param_2[24]
)
{
	.reg .pred 	%p<9>;
	.reg .b32 	%r<200>;
	.reg .b64 	%rd<19>;
	// demoted variable
	.shared .align 4 .b8 _ZZ9dnsKernel6MatrixS_S_E2sA[3600];
	// demoted variable
	.shared .align 4 .b8 _ZZ9dnsKernel6MatrixS_S_E2sB[3600];
	ld.param.u64 	%rd1, [_Z9dnsKernel6MatrixS_S__param_2+16];
	ld.param.u32 	%r53, [_Z9dnsKernel6MatrixS_S__param_1+8];
	ld.param.u64 	%rd2, [_Z9dnsKernel6MatrixS_S__param_1+16];
	ld.param.u32 	%r54, [_Z9dnsKernel6MatrixS_S__param_0+8];
	ld.param.u64 	%rd3, [_Z9dnsKernel6MatrixS_S__param_0+16];
	mov.u32 	%r1, %ctaid.y;
	mov.u32 	%r2, %ctaid.x;
	mov.u32 	%r55, %ctaid.z;
	cvta.to.global.u64 	%rd4, %rd3;
	mad.lo.s32 	%r56, %r54, %r1, %r55;
	mul.lo.s32 	%r57, %r56, 30;
	cvt.s64.s32 	%rd5, %r57;
	cvta.to.global.u64 	%rd6, %rd2;
	mad.lo.s32 	%r58, %r53, %r55, %r2;
	mul.lo.s32 	%r59, %r58, 30;
	cvt.s64.s32 	%rd7, %r59;
	mov.u32 	%r3, %tid.x;
	mov.u32 	%r4, %tid.y;
	mad.lo.s32 	%r60, %r54, %r4, %r3;
	cvt.s64.s32 	%rd8, %r60;
	add.s64 	%rd9, %rd5, %rd8;
	shl.b64 	%rd10, %rd9, 2;
	add.s64 	%rd11, %rd4, %rd10;
	ld.global.u32 	%r61, [%rd11];
	mul.lo.s32 	%r62, %r4, 120;
	mov.u32 	%r63, _ZZ9dnsKernel6MatrixS_S_E2sA;
	add.s32 	%r5, %r63, %r62;
	shl.b32 	%r64, %r3, 2;
	add.s32 	%r65, %r5, %r64;
	st.shared.u32 	[%r65], %r61;
	mad.lo.s32 	%r66, %r53, %r4, %r3;
	cvt.s64.s32 	%rd12, %r66;
	add.s64 	%rd13, %rd7, %rd12;
	shl.b64 	%rd14, %rd13, 2;
	add.s64 	%rd15, %rd6, %rd14;
	ld.global.u32 	%r67, [%rd15];
	mov.u32 	%r68, _ZZ9dnsKernel6MatrixS_S_E2sB;
	add.s32 	%r69, %r68, %r62;
	add.s32 	%r70, %r69, %r64;
	st.shared.u32 	[%r70], %r67;
	bar.sync 	0;
	mov.u32 	%r6, %ntid.x;
	and.b32  	%r7, %r6, 15;
	setp.lt.u32 	%p1, %r6, 16;
	mov.b32 	%r190, 0;
	mov.u32 	%r199, %r190;
	@%p1 bra 	$L__BB0_3;
	and.b32  	%r190, %r6, 2032;
	and.b32  	%r72, %r6, -16;
	neg.s32 	%r184, %r72;
	mad.lo.s32 	%r74, %r4, 120, %r63;
	add.s32 	%r183, %r74, 32;
	add.s32 	%r77, %r64, %r68;
	add.s32 	%r182, %r77, 960;
	mov.b32 	%r199, 0;
$L__BB0_2:
	.pragma "nounroll";
	ld.shared.u32 	%r78, [%r183+-32];
	ld.shared.u32 	%r79, [%r182+-960];
	mad.lo.s32 	%r80, %r79, %r78, %r199;
	ld.shared.u32 	%r81, [%r183+-28];
	ld.shared.u32 	%r82, [%r182+-840];
	mad.lo.s32 	%r83, %r82, %r81, %r80;
	ld.shared.u32 	%r84, [%r183+-24];
	ld.shared.u32 	%r85, [%r182+-720];
	mad.lo.s32 	%r86, %r85, %r84, %r83;
	ld.shared.u32 	%r87, [%r183+-20];
	ld.shared.u32 	%r88, [%r182+-600];
	mad.lo.s32 	%r89, %r88, %r87, %r86;
	ld.shared.u32 	%r90, [%r183+-16];
	ld.shared.u32 	%r91, [%r182+-480];
	mad.lo.s32 	%r92, %r91, %r90, %r89;
	ld.shared.u32 	%r93, [%r183+-12];
	ld.shared.u32 	%r94, [%r182+-360];
	mad.lo.s32 	%r95, %r94, %r93, %r92;
	ld.shared.u32 	%r96, [%r183+-8];
	ld.shared.u32 	%r97, [%r182+-240];
	mad.lo.s32 	%r98, %r97, %r96, %r95;
	ld.shared.u32 	%r99, [%r183+-4];
	ld.shared.u32 	%r100, [%r182+-120];
	mad.lo.s32 	%r101, %r100, %r99, %r98;
	ld.shared.u32 	%r102, [%r183];
	ld.shared.u32 	%r103, [%r182];
	mad.lo.s32 	%r104, %r103, %r102, %r101;
	ld.shared.u32 	%r105, [%r183+4];
	ld.shared.u32 	%r106, [%r182+120];
	mad.lo.s32 	%r107, %r106, %r105, %r104;
	ld.shared.u32 	%r108, [%r183+8];
	ld.shared.u32 	%r109, [%r182+240];
	mad.lo.s32 	%r110, %r109, %r108, %r107;
	ld.shared.u32 	%r111, [%r183+12];
	ld.shared.u32 	%r112, [%r182+360];
	mad.lo.s32 	%r113, %r112, %r111, %r110;
	ld.shared.u32 	%r114, [%r183+16];
	ld.shared.u32 	%r115, [%r182+480];
	mad.lo.s32 	%r116, %r115, %r114, %r113;
	ld.shared.u32 	%r117, [%r183+20];
	ld.shared.u32 	%r118, [%r182+600];
	mad.lo.s32 	%r119, %r118, %r117, %r116;
	ld.shared.u32 	%r120, [%r183+24];
	ld.shared.u32 	%r121, [%r182+720];
	mad.lo.s32 	%r122, %r121, %r120, %r119;
	ld.shared.u32 	%r123, [%r183+28];
	ld.shared.u32 	%r124, [%r182+840];
	mad.lo.s32 	%r199, %r124, %r123, %r122;
	add.s32 	%r184, %r184, 16;
	add.s32 	%r183, %r183, 64;
	add.s32 	%r182, %r182, 1920;
	setp.ne.s32 	%p2, %r184, 0;
	@%p2 bra 	$L__BB0_2;
$L__BB0_3:
	setp.eq.s32 	%p3, %r7, 0;
	@%p3 bra 	$L__BB0_12;
	add.s32 	%r23, %r68, %r64;
	and.b32  	%r24, %r6, 7;
	setp.lt.u32 	%p4, %r7, 8;
	@%p4 bra 	$L__BB0_6;
	shl.b32 	%r128, %r190, 2;
	add.s32 	%r129, %r5, %r128;
	ld.shared.u32 	%r130, [%r129];
	mad.lo.s32 	%r131, %r190, 120, %r23;
	ld.shared.u32 	%r132, [%r131];
	mad.lo.s32 	%r133, %r132, %r130, %r199;
	ld.shared.u32 	%r134, [%r129+4];
	ld.shared.u32 	%r135, [%r131+120];
	mad.lo.s32 	%r136, %r135, %r134, %r133;
	ld.shared.u32 	%r137, [%r129+8];
	ld.shared.u32 	%r138, [%r131+240];
	mad.lo.s32 	%r139, %r138, %r137, %r136;
	ld.shared.u32 	%r140, [%r129+12];
	ld.shared.u32 	%r141, [%r131+360];
	mad.lo.s32 	%r142, %r141, %r140, %r139;
	ld.shared.u32 	%r143, [%r129+16];
	ld.shared.u32 	%r144, [%r131+480];
	mad.lo.s32 	%r145, %r144, %r143, %r142;
	ld.shared.u32 	%r146, [%r129+20];
	ld.shared.u32 	%r147, [%r131+600];
	mad.lo.s32 	%r148, %r147, %r146, %r145;
	ld.shared.u32 	%r149, [%r129+24];
	ld.shared.u32 	%r150, [%r131+720];
	mad.lo.s32 	%r151, %r150, %r149, %r148;
	ld.shared.u32 	%r152, [%r129+28];
	ld.shared.u32 	%r153, [%r131+840];
	mad.lo.s32 	%r199, %r153, %r152, %r151;
	add.s32 	%r190, %r190, 8;
$L__BB0_6:
	setp.eq.s32 	%p5, %r24, 0;
	@%p5 bra 	$L__BB0_12;
	and.b32  	%r30, %r6, 3;
	setp.lt.u32 	%p6, %r24, 4;
	@%p6 bra 	$L__BB0_9;
	shl.b32 	%r155, %r190, 2;
	add.s32 	%r156, %r5, %r155;
	ld.shared.u32 	%r157, [%r156];
	mad.lo.s32 	%r158, %r190, 120, %r23;
	ld.shared.u32 	%r159, [%r158];
	mad.lo.s32 	%r160, %r159, %r157, %r199;
	ld.shared.u32 	%r161, [%r156+4];
	ld.shared.u32 	%r162, [%r158+120];
	mad.lo.s32 	%r163, %r162, %r161, %r160;
	ld.shared.u32 	%r164, [%r156+8];
	ld.shared.u32 	%r165, [%r158+240];
	mad.lo.s32 	%r166, %r165, %r164, %r163;
	ld.shared.u32 	%r167, [%r156+12];
	ld.shared.u32 	%r168, [%r158+360];
	mad.lo.s32 	%r199, %r168, %r167, %r166;
	add.s32 	%r190, %r190, 4;
$L__BB0_9:
	setp.eq.s32 	%p7, %r30, 0;
	@%p7 bra 	$L__BB0_12;
	mad.lo.s32 	%r170, %r190, 120, %r64;
	add.s32 	%r197, %r68, %r170;
	shl.b32 	%r172, %r190, 2;
	mad.lo.s32 	%r173, %r4, 120, %r172;
	add.s32 	%r196, %r63, %r173;
	neg.s32 	%r195, %r30;
$L__BB0_11:
	.pragma "nounroll";
	ld.shared.u32 	%r175, [%r196];
	ld.shared.u32 	%r176, [%r197];
	mad.lo.s32 	%r199, %r176, %r175, %r199;
	add.s32 	%r197, %r197, 120;
	add.s32 	%r196, %r196, 4;
	add.s32 	%r195, %r195, 1;
	setp.ne.s32 	%p8, %r195, 0;
	@%p8 bra 	$L__BB0_11;
$L__BB0_12:
	cvta.to.global.u64 	%rd16, %rd1;
	mad.lo.s32 	%r177, %r1, %r6, %r4;
	mov.u32 	%r178, %nctaid.x;
	mad.lo.s32 	%r179, %r177, %r178, %r2;
	mad.lo.s32 	%r180, %r179, %r6, %r3;
	mul.wide.s32 	%rd17, %r180, 4;
	add.s64 	%rd18, %rd16, %rd17;
	atom.global.add.u32 	%r181, [%rd18], %r199;
	ret;

}


// ===== COMPILED SASS (sm_100) =====

	.target	sm_100

	.elftype	@"ET_EXEC"


//--------------------- .note.nv.tkinfo           --------------------------
	.section	.note.nv.tkinfo,"",@"SHT_NOTE"
	.sectionflags	@"SHF_NOTE_NV_TKINFO"
	.tkinfo
        /*0018*/ 	.word	0x00000002
        /*0030*/ 	.string	""
        /*0030*/ 	.string	"ptxas"
        /*0030*/ 	.string	"Cuda compilation tools, release 13.0, V13.0.88"
        /*0030*/ 	.string	"Build cuda_13.0.r13.0/compiler.36424714_0"
        /*0030*/ 	.string	"-arch sm_100 -m 64 "



//--------------------- .note.nv.cuinfo           --------------------------
	.section	.note.nv.cuinfo,"",@"SHT_NOTE"
	.sectionflags	@"SHF_NOTE_NV_CUINFO"
        /*0018*/ 	.short	0x0002
        /*001a*/ 	.short	0x0064
        /*001c*/ 	.short	0x0082
	.zero		2


//--------------------- .nv.info                  --------------------------
	.section	.nv.info,"",@"SHT_CUDA_INFO"
	.align	4


	//----- nvinfo : EIATTR_REGCOUNT
	.align		4
        /*0000*/ 	.byte	0x04, 0x2f
        /*0002*/ 	.short	(.L_1 - .L_0)
	.align		4
.L_0:
        /*0004*/ 	.word	index@(_Z9dnsKernel6MatrixS_S_)
        /*0008*/ 	.word	0x0000001e


	//----- nvinfo : EIATTR_FRAME_SIZE
	.align		4
.L_1:
        /*000c*/ 	.byte	0x04, 0x11
        /*000e*/ 	.short	(.L_3 - .L_2)
	.align		4
.L_2:
        /*0010*/ 	.word	index@(_Z9dnsKernel6MatrixS_S_)
        /*0014*/ 	.word	0x00000000


	//----- nvinfo : EIATTR_MIN_STACK_SIZE
	.align		4
.L_3:
        /*0018*/ 	.byte	0x04, 0x12
        /*001a*/ 	.short	(.L_5 - .L_4)
	.align		4
.L_4:
        /*001c*/ 	.word	index@(_Z9dnsKernel6MatrixS_S_)
        /*0020*/ 	.word	0x00000000
.L_5:


//--------------------- .nv.compat                --------------------------
	.section	.nv.compat,"",@"SHT_CUDA_COMPAT_INFO"
	.align	4
        /*0000*/ 	.byte	0x02, 0x09, 0x00, 0x00, 0x02, 0x02, 0x01, 0x00, 0x02, 0x05, 0x05, 0x00, 0x03, 0x07, 0x01, 0x01
        /*0010*/ 	.byte	0x02, 0x03, 0x00, 0x00, 0x02, 0x06, 0x01, 0x00, 0x04, 0x0b, 0x08, 0x00, 0x09, 0x00, 0x00, 0x00
        /*0020*/ 	.byte	0x00, 0x00, 0x00, 0x00


//--------------------- .nv.info._Z9dnsKernel6MatrixS_S_ --------------------------
	.section	.nv.info._Z9dnsKernel6MatrixS_S_,"",@"SHT_CUDA_INFO"
	.sectionflags	@""
	.align	4


	//----- nvinfo : EIATTR_CUDA_API_VERSION
	.align		4
        /*0000*/ 	.byte	0x04, 0x37
        /*0002*/ 	.short	(.L_7 - .L_6)
.L_6:
        /*0004*/ 	.word	0x00000082


	//----- nvinfo : EIATTR_KPARAM_INFO
	.align		4
.L_7:
        /*0008*/ 	.byte	0x04, 0x17
        /*000a*/ 	.short	(.L_9 - .L_8)
.L_8:
        /*000c*/ 	.word	0x00000000
        /*0010*/ 	.short	0x0002
        /*0012*/ 	.short	0x0030
        /*0014*/ 	.byte	0x00, 0xf0, 0x61, 0x00


	//----- nvinfo : EIATTR_KPARAM_INFO
	.align		4
.L_9:
        /*0018*/ 	.byte	0x04, 0x17
        /*001a*/ 	.short	(.L_11 - .L_10)
.L_10:
        /*001c*/ 	.word	0x00000000
        /*0020*/ 	.short	0x0001
        /*0022*/ 	.short	0x0018
        /*0024*/ 	.byte	0x00, 0xf0, 0x61, 0x00


	//----- nvinfo : EIATTR_KPARAM_INFO
	.align		4
.L_11:
        /*0028*/ 	.byte	0x04, 0x17
        /*002a*/ 	.short	(.L_13 - .L_12)
.L_12:
        /*002c*/ 	.word	0x00000000
        /*0030*/ 	.short	0x0000
        /*0032*/ 	.short	0x0000
        /*0034*/ 	.byte	0x00, 0xf0, 0x61, 0x00


	//----- nvinfo : EIATTR_SPARSE_MMA_MASK
	.align		4
.L_13:
        /*0038*/ 	.byte	0x03, 0x50
        /*003a*/ 	.short	0x0000


	//----- nvinfo : EIATTR_MAXREG_COUNT
	.align		4
        /*003c*/ 	.byte	0x03, 0x1b
        /*003e*/ 	.short	0x00ff


	//----- nvinfo : EIATTR_NUM_BARRIERS
	.align		4
        /*0040*/ 	.byte	0x02, 0x4c
        /*0042*/ 	.byte	0x01
	.zero		1


	//----- nvinfo : EIATTR_MERCURY_ISA_VERSION
	.align		4
        /*0044*/ 	.byte	0x03, 0x5f
        /*0046*/ 	.short	0x0101


	//----- nvinfo : EIATTR_VRC_CTA_INIT_COUNT
	.align		4
        /*0048*/ 	.byte	0x02, 0x4a
	.zero		1
	.zero		1


	//----- nvinfo : EIATTR_EXIT_INSTR_OFFSETS
	.align		4
        /*004c*/ 	.byte	0x04, 0x1c
        /*004e*/ 	.short	(.L_15 - .L_14)


	//   ....[0]....
.L_14:
        /*0050*/ 	.word	0x00000a80


	//----- nvinfo : EIATTR_CBANK_PARAM_SIZE
	.align		4
.L_15:
        /*0054*/ 	.byte	0x03, 0x19
        /*0056*/ 	.short	0x0048


	//----- nvinfo : EIATTR_PARAM_CBANK
	.align		4
        /*0058*/ 	.byte	0x04, 0x0a
        /*005a*/ 	.short	(.L_17 - .L_16)
	.align		4
.L_16:
        /*005c*/ 	.word	index@(.nv.constant0._Z9dnsKernel6MatrixS_S_)
        /*0060*/ 	.short	0x0380
        /*0062*/ 	.short	0x0048


	//----- nvinfo : EIATTR_SW_WAR
	.align		4
.L_17:
        /*0064*/ 	.byte	0x04, 0x36
        /*0066*/ 	.short	(.L_19 - .L_18)
.L_18:
        /*0068*/ 	.word	0x00000008
.L_19:


//--------------------- .nv.callgraph             --------------------------
	.section	.nv.callgraph,"",@"SHT_CUDA_CALLGRAPH"
	.align	4
	.sectionentsize	8
	.align		4
        /*0000*/ 	.word	0x00000000
	.align		4
        /*0004*/ 	.word	0xffffffff
	.align		4
        /*0008*/ 	.word	0x00000000
	.align		4
        /*000c*/ 	.word	0xfffffffe
	.align		4
        /*0010*/ 	.word	0x00000000
	.align		4
        /*0014*/ 	.word	0xfffffffd
	.align		4
        /*0018*/ 	.word	0x00000000
	.align		4
        /*001c*/ 	.word	0xfffffffc


//--------------------- .text._Z9dnsKernel6MatrixS_S_ --------------------------
	.section	.text._Z9dnsKernel6MatrixS_S_,"ax",@progbits
	.align	128
        .global         _Z9dnsKernel6MatrixS_S_
        .type           _Z9dnsKernel6MatrixS_S_,@function
        .size           _Z9dnsKernel6MatrixS_S_,(.L_x_7 - _Z9dnsKernel6MatrixS_S_)
        .other          _Z9dnsKernel6MatrixS_S_,@"STO_CUDA_ENTRY STV_DEFAULT"
_Z9dnsKernel6MatrixS_S_:
.text._Z9dnsKernel6MatrixS_S_:
[----:B------:R-:W-:Y:S01]  /*0000*/  LDC R1, c[0x0][0x37c] ;  /* 0x0000df00ff017b82 */ /* 0x000fe20000000800 */
[----:B------:R-:W0:Y:S07]  /*0010*/  S2R R3, SR_CTAID.Z ;  /* 0x0000000000037919 */ /* 0x000e2e0000002700 */
[----:B------:R-:W0:Y:S01]  /*0020*/  S2UR UR6, SR_CTAID.Y ;  /* 0x00000000000679c3 */ /* 0x000e220000002600 */
[----:B------:R-:W1:Y:S01]  /*0030*/  LDCU.64 UR8, c[0x0][0x390] ;  /* 0x00007200ff0877ac */ /* 0x000e620008000a00 */
[----:B------:R-:W2:Y:S01]  /*0040*/  S2R R0, SR_TID.X ;  /* 0x0000000000007919 */ /* 0x000ea20000002100 */
[----:B------:R-:W3:Y:S01]  /*0050*/  LDCU.64 UR10, c[0x0][0x3a8] ;  /* 0x00007500ff0a77ac */ /* 0x000ee20008000a00 */
[----:B------:R-:W2:Y:S04]  /*0060*/  S2R R9, SR_TID.Y ;  /* 0x0000000000097919 */ /* 0x000ea80000002200 */
[----:B------:R-:W0:Y:S01]  /*0070*/  LDC R4, c[0x0][0x388] ;  /* 0x0000e200ff047b82 */ /* 0x000e220000000800 */
[----:B------:R-:W4:Y:S07]  /*0080*/  LDCU.64 UR4, c[0x0][0x358] ;  /* 0x00006b00ff0477ac */ /* 0x000f2e0008000a00 */
[----:B------:R-:W5:Y:S08]  /*0090*/  S2UR UR7, SR_CTAID.X ;  /* 0x00000000000779c3 */ /* 0x000f700000002500 */
[----:B------:R-:W5:Y:S01]  /*00a0*/  LDC R6, c[0x0][0x3a0] ;  /* 0x0000e800ff067b82 */ /* 0x000f620000000800 */
[----:B0-----:R-:W-:-:S04]  /*00b0*/  IMAD R2, R4, UR6, R3 ;  /* 0x0000000604027c24 */ /* 0x001fc8000f8e0203 */
[----:B------:R-:W-:Y:S02]  /*00c0*/  IMAD R2, R2, 0x1e, RZ ;  /* 0x0000001e02027824 */ /* 0x000fe400078e02ff */
[----:B--2---:R-:W-:-:S05]  /*00d0*/  IMAD R5, R9, R4, R0 ;  /* 0x0000000409057224 */ /* 0x004fca00078e0200 */
[----:B------:R-:W-:Y:S02]  /*00e0*/  SHF.R.S32.HI R7, RZ, 0x1f, R5 ;  /* 0x0000001fff077819 */ /* 0x000fe40000011405 */
[C---:B------:R-:W-:Y:S01]  /*00f0*/  IADD3 R8, P1, PT, R2.reuse, R5, RZ ;  /* 0x0000000502087210 */ /* 0x040fe20007f3e0ff */
[-C--:B-----5:R-:W-:Y:S02]  /*0100*/  IMAD R3, R3, R6.reuse, UR7 ;  /* 0x0000000703037e24 */ /* 0x0a0fe4000f8e0206 */
[----:B------:R-:W-:Y:S01]  /*0110*/  IMAD R4, R9, R6, R0 ;  /* 0x0000000609047224 */ /* 0x000fe200078e0200 */
[----:B------:R-:W-:Y:S01]  /*0120*/  LEA.HI.X.SX32 R7, R2, R7, 0x1, P1 ;  /* 0x0000000702077211 */ /* 0x000fe200008f0eff */
[----:B------:R-:W-:Y:S01]  /*0130*/  IMAD R3, R3, 0x1e, RZ ;  /* 0x0000001e03037824 */ /* 0x000fe200078e02ff */
[----:B-1----:R-:W-:Y:S02]  /*0140*/  LEA R2, P1, R8, UR8, 0x2 ;  /* 0x0000000808027c11 */ /* 0x002fe4000f8210ff */
[----:B------:R-:W-:-:S02]  /*0150*/  SHF.R.S32.HI R6, RZ, 0x1f, R4 ;  /* 0x0000001fff067819 */ /* 0x000fc40000011404 */
[----:B------:R-:W-:-:S04]  /*0160*/  IADD3 R5, P0, PT, R3, R4, RZ ;  /* 0x0000000403057210 */ /* 0x000fc80007f1e0ff */
[----:B------:R-:W-:Y:S02]  /*0170*/  LEA.HI.X.SX32 R6, R3, R6, 0x1, P0 ;  /* 0x0000000603067211 */ /* 0x000fe400000f0eff */
[C---:B---3--:R-:W-:Y:S02]  /*0180*/  LEA R4, P0, R5.reuse, UR10, 0x2 ;  /* 0x0000000a05047c11 */ /* 0x048fe4000f8010ff */
[----:B------:R-:W-:Y:S02]  /*0190*/  LEA.HI.X R3, R8, UR9, R7, 0x2, P1 ;  /* 0x0000000908037c11 */ /* 0x000fe400088f1407 */
[----:B------:R-:W-:-:S03]  /*01a0*/  LEA.HI.X R5, R5, UR11, R6, 0x2, P0 ;  /* 0x0000000b05057c11 */ /* 0x000fc600080f1406 */
[----:B----4-:R0:W2:Y:S04]  /*01b0*/  LDG.E R2, desc[UR4][R2.64] ;  /* 0x0000000402027981 */ /* 0x0100a8000c1e1900 */
[----:B------:R1:W3:Y:S01]  /*01c0*/  LDG.E R4, desc[UR4][R4.64] ;  /* 0x0000000404047981 */ /* 0x0002e2000c1e1900 */
[----:B------:R-:W4:Y:S01]  /*01d0*/  LDC R8, c[0x0][0x360] ;  /* 0x0000d800ff087b82 */ /* 0x000f220000000800 */
[----:B------:R-:W-:Y:S01]  /*01e0*/  MOV R10, 0x400 ;  /* 0x00000400000a7802 */ /* 0x000fe20000000f00 */
[----:B------:R-:W-:Y:S01]  /*01f0*/  HFMA2 R16, -RZ, RZ, 0, 0 ;  /* 0x00000000ff107431 */ /* 0x000fe200000001ff */
[----:B------:R-:W5:Y:S01]  /*0200*/  S2R R7, SR_CgaCtaId ;  /* 0x0000000000077919 */ /* 0x000f620000008800 */
[----:B------:R-:W-:Y:S02]  /*0210*/  SHF.L.U32 R13, R0, 0x2, RZ ;  /* 0x00000002000d7819 */ /* 0x000fe400000006ff */
[----:B------:R-:W-:-:S02]  /*0220*/  IADD3 R12, PT, PT, R10, 0xe10, RZ ;  /* 0x00000e100a0c7810 */ /* 0x000fc40007ffe0ff */
[----:B------:R-:W-:Y:S02]  /*0230*/  MOV R21, RZ ;  /* 0x000000ff00157202 */ /* 0x000fe40000000f00 */
[C---:B----4-:R-:W-:Y:S02]  /*0240*/  ISETP.GE.U32.AND P1, PT, R8.reuse, 0x10, PT ;  /* 0x000000100800780c */ /* 0x050fe40003f26070 */
[----:B------:R-:W-:-:S04]  /*0250*/  LOP3.LUT R14, R8, 0xf, RZ, 0xc0, !PT ;  /* 0x0000000f080e7812 */ /* 0x000fc800078ec0ff */
[----:B------:R-:W-:Y:S02]  /*0260*/  ISETP.NE.AND P0, PT, R14, RZ, PT ;  /* 0x000000ff0e00720c */ /* 0x000fe40003f05270 */
[C---:B-----5:R-:W-:Y:S02]  /*0270*/  LEA R10, R7.reuse, R10, 0x18 ;  /* 0x0000000a070a7211 */ /* 0x060fe400078ec0ff */
[----:B------:R-:W-:-:S03]  /*0280*/  LEA R12, R7, R12, 0x18 ;  /* 0x0000000c070c7211 */ /* 0x000fc600078ec0ff */
[C---:B------:R-:W-:Y:S02]  /*0290*/  IMAD R11, R9.reuse, 0x78, R10 ;  /* 0x00000078090b7824 */ /* 0x040fe400078e020a */
[----:B------:R-:W-:-:S03]  /*02a0*/  IMAD R6, R9, 0x78, R12 ;  /* 0x0000007809067824 */ /* 0x000fc600078e020c */
[----:B0-----:R-:W-:Y:S02]  /*02b0*/  IADD3 R3, PT, PT, R11, R13, RZ ;  /* 0x0000000d0b037210 */ /* 0x001fe40007ffe0ff */
[----:B-1----:R-:W-:-:S03]  /*02c0*/  IADD3 R5, PT, PT, R13, R6, RZ ;  /* 0x000000060d057210 */ /* 0x002fc60007ffe0ff */
[----:B--2---:R0:W-:Y:S04]  /*02d0*/  STS [R3], R2 ;  /* 0x0000000203007388 */ /* 0x0041e80000000800 */
[----:B---3--:R0:W-:Y:S01]  /*02e0*/  STS [R5], R4 ;  /* 0x0000000405007388 */ /* 0x0081e20000000800 */
[----:B------:R-:W-:Y:S06]  /*02f0*/  BAR.SYNC.DEFER_BLOCKING 0x0 ;  /* 0x0000000000007b1d */ /* 0x000fec0000010000 */
[----:B------:R-:W-:Y:S05]  /*0300*/  @!P1 BRA `(.L_x_0) ;  /* 0x0000000000cc9947 */ /* 0x000fea0003800000 */
[C---:B------:R-:W-:Y:S02]  /*0310*/  LOP3.LUT R18, R8.reuse, 0xfffffff0, RZ, 0xc0, !PT ;  /* 0xfffffff008127812 */ /* 0x040fe400078ec0ff */
[----:B------:R-:W-:Y:S02]  /*0320*/  LOP3.LUT R16, R8, 0x7f0, RZ, 0xc0, !PT ;  /* 0x000007f008107812 */ /* 0x000fe400078ec0ff */
[----:B------:R-:W-:Y:S02]  /*0330*/  IADD3 R17, PT, PT, R11, 0x20, RZ ;  /* 0x000000200b117810 */ /* 0x000fe40007ffe0ff */
[----:B------:R-:W-:Y:S02]  /*0340*/  IADD3 R15, PT, PT, R13, 0x3c0, R12 ;  /* 0x000003c00d0f7810 */ /* 0x000fe40007ffe00c */
[----:B------:R-:W-:Y:S02]  /*0350*/  MOV R21, RZ ;  /* 0x000000ff00157202 */ /* 0x000fe40000000f00 */
[----:B------:R-:W-:-:S07]  /*0360*/  IADD3 R18, PT, PT, -R18, RZ, RZ ;  /* 0x000000ff12127210 */ /* 0x000fce0007ffe1ff */
.L_x_1:
[----:B------:R-:W-:Y:S01]  /*0370*/  LDS R22, [R15+-0x3c0] ;  /* 0xfffc40000f167984 */ /* 0x000fe20000000800 */
[----:B------:R-:W-:-:S03]  /*0380*/  IADD3 R18, PT, PT, R18, 0x10, RZ ;  /* 0x0000001012127810 */ /* 0x000fc60007ffe0ff */
[----:B0-----:R-:W0:Y:S01]  /*0390*/  LDS.64 R4, [R17+-0x20] ;  /* 0xffffe00011047984 */ /* 0x001e220000000a00 */
[----:B------:R-:W-:-:S03]  /*03a0*/  ISETP.NE.AND P1, PT, R18, RZ, PT ;  /* 0x000000ff1200720c */ /* 0x000fc60003f25270 */
[----:B------:R-:W1:Y:S04]  /*03b0*/  LDS R25, [R15+-0x348] ;  /* 0xfffcb8000f197984 */ /* 0x000e680000000800 */
[----:B------:R-:W-:Y:S04]  /*03c0*/  LDS R23, [R15+-0x2d0] ;  /* 0xfffd30000f177984 */ /* 0x000fe80000000800 */
[----:B------:R-:W2:Y:S04]  /*03d0*/  LDS.64 R6, [R17+-0x18] ;  /* 0xffffe80011067984 */ /* 0x000ea80000000a00 */
[----:B------:R-:W3:Y:S04]  /*03e0*/  LDS R20, [R15+-0x258] ;  /* 0xfffda8000f147984 */ /* 0x000ee80000000800 */
[----:B------:R-:W-:Y:S04]  /*03f0*/  LDS R19, [R15+-0x1e0] ;  /* 0xfffe20000f137984 */ /* 0x000fe80000000800 */
[----:B------:R-:W4:Y:S04]  /*0400*/  LDS.64 R2, [R17+-0x10] ;  /* 0xfffff00011027984 */ /* 0x000f280000000a00 */
[----:B------:R-:W5:Y:S01]  /*0410*/  LDS R24, [R15+-0x168] ;  /* 0xfffe98000f187984 */ /* 0x000f620000000800 */
[----:B0-----:R-:W-:-:S03]  /*0420*/  IMAD R4, R4, R22, R21 ;  /* 0x0000001604047224 */ /* 0x001fc600078e0215 */
[----:B------:R-:W-:Y:S01]  /*0430*/  LDS R21, [R15+-0xf0] ;  /* 0xffff10000f157984 */ /* 0x000fe20000000800 */
[----:B-1----:R-:W-:-:S03]  /*0440*/  IMAD R25, R25, R5, R4 ;  /* 0x0000000519197224 */ /* 0x002fc600078e0204 */
[----:B------:R-:W0:Y:S04]  /*0450*/  LDS.64 R4, [R17+-0x8] ;  /* 0xfffff80011047984 */ /* 0x000e280000000a00 */
[----:B------:R-:W1:Y:S01]  /*0460*/  LDS R22, [R15+-0x78] ;  /* 0xffff88000f167984 */ /* 0x000e620000000800 */
[----:B--2---:R-:W-:-:S03]  /*0470*/  IMAD R6, R6, R23, R25 ;  /* 0x0000001706067224 */ /* 0x004fc600078e0219 */
[----:B------:R-:W-:Y:S01]  /*0480*/  LDS R23, [R15] ;  /* 0x000000000f177984 */ /* 0x000fe20000000800 */
[----:B---3--:R-:W-:-:S03]  /*0490*/  IMAD R25, R20, R7, R6 ;  /* 0x0000000714197224 */ /* 0x008fc600078e0206 */
[----:B------:R-:W2:Y:S04]  /*04a0*/  LDS.64 R6, [R17] ;  /* 0x0000000011067984 */ /* 0x000ea80000000a00 */
[----:B------:R-:W3:Y:S01]  /*04b0*/  LDS R20, [R15+0x78] ;  /* 0x000078000f147984 */ /* 0x000ee20000000800 */
[----:B----4-:R-:W-:-:S03]  /*04c0*/  IMAD R2, R2, R19, R25 ;  /* 0x0000001302027224 */ /* 0x010fc600078e0219 */
[----:B------:R-:W-:Y:S01]  /*04d0*/  LDS R19, [R15+0xf0] ;  /* 0x0000f0000f137984 */ /* 0x000fe20000000800 */
[----:B-----5:R-:W-:-:S03]  /*04e0*/  IMAD R24, R24, R3, R2 ;  /* 0x0000000318187224 */ /* 0x020fc600078e0202 */
[----:B------:R-:W4:Y:S04]  /*04f0*/  LDS.64 R2, [R17+0x8] ;  /* 0x0000080011027984 */ /* 0x000f280000000a00 */
[----:B------:R-:W-:Y:S01]  /*0500*/  LDS R25, [R15+0x2d0] ;  /* 0x0002d0000f197984 */ /* 0x000fe20000000800 */
[----:B0-----:R-:W-:-:S03]  /*0510*/  IMAD R4, R4, R21, R24 ;  /* 0x0000001504047224 */ /* 0x001fc600078e0218 */
[----:B------:R-:W0:Y:S01]  /*0520*/  LDS R24, [R15+0x168] ;  /* 0x000168000f187984 */ /* 0x000e220000000800 */
[----:B-1----:R-:W-:-:S03]  /*0530*/  IMAD R22, R22, R5, R4 ;  /* 0x0000000516167224 */ /* 0x002fc600078e0204 */
[----:B------:R-:W-:Y:S04]  /*0540*/  LDS R21, [R15+0x1e0] ;  /* 0x0001e0000f157984 */ /* 0x000fe80000000800 */
[----:B------:R-:W1:Y:S01]  /*0550*/  LDS.64 R4, [R17+0x10] ;  /* 0x0000100011047984 */ /* 0x000e620000000a00 */
[----:B--2---:R-:W-:-:S03]  /*0560*/  IMAD R6, R6, R23, R22 ;  /* 0x0000001706067224 */ /* 0x004fc600078e0216 */
[----:B------:R-:W2:Y:S01]  /*0570*/  LDS R22, [R15+0x258] ;  /* 0x000258000f167984 */ /* 0x000ea20000000800 */
[----:B---3--:R-:W-:-:S03]  /*0580*/  IMAD R23, R20, R7, R6 ;  /* 0x0000000714177224 */ /* 0x008fc600078e0206 */
[----:B------:R3:W5:Y:S04]  /*0590*/  LDS.64 R6, [R17+0x18] ;  /* 0x0000180011067984 */ /* 0x0007680000000a00 */
[----:B------:R3:W5:Y:S01]  /*05a0*/  LDS R20, [R15+0x348] ;  /* 0x000348000f147984 */ /* 0x0007620000000800 */
[----:B----4-:R-:W-:Y:S02]  /*05b0*/  IMAD R2, R2, R19, R23 ;  /* 0x0000001302027224 */ /* 0x010fe400078e0217 */
[----:B---3--:R-:W-:Y:S01]  /*05c0*/  VIADD R17, R17, 0x40 ;  /* 0x0000004011117836 */ /* 0x008fe20000000000 */
[----:B------:R-:W-:Y:S01]  /*05d0*/  IADD3 R15, PT, PT, R15, 0x780, RZ ;  /* 0x000007800f0f7810 */ /* 0x000fe20007ffe0ff */
[----:B0-----:R-:W-:-:S04]  /*05e0*/  IMAD R2, R24, R3, R2 ;  /* 0x0000000318027224 */ /* 0x001fc800078e0202 */
[----:B-1----:R-:W-:-:S04]  /*05f0*/  IMAD R2, R4, R21, R2 ;  /* 0x0000001504027224 */ /* 0x002fc800078e0202 */
[----:B--2---:R-:W-:-:S04]  /*0600*/  IMAD R5, R22, R5, R2 ;  /* 0x0000000516057224 */ /* 0x004fc800078e0202 */
[----:B-----5:R-:W-:-:S04]  /*0610*/  IMAD R5, R6, R25, R5 ;  /* 0x0000001906057224 */ /* 0x020fc800078e0205 */
[----:B------:R-:W-:Y:S01]  /*0620*/  IMAD R21, R20, R7, R5 ;  /* 0x0000000714157224 */ /* 0x000fe200078e0205 */
[----:B------:R-:W-:Y:S06]  /*0630*/  @P1 BRA `(.L_x_1) ;  /* 0xfffffffc004c1947 */ /* 0x000fec000383ffff */
.L_x_0:
[----:B------:R-:W-:Y:S05]  /*0640*/  @!P0 BRA `(.L_x_2) ;  /* 0x0000000000f08947 */ /* 0x000fea0003800000 */
[----:B------:R-:W-:Y:S02]  /*0650*/  ISETP.GE.U32.AND P0, PT, R14, 0x8, PT ;  /* 0x000000080e00780c */ /* 0x000fe40003f06070 */
[----:B------:R-:W-:Y:S02]  /*0660*/  LOP3.LUT R26, R8, 0x7, RZ, 0xc0, !PT ;  /* 0x00000007081a7812 */ /* 0x000fe400078ec0ff */
[----:B------:R-:W-:Y:S02]  /*0670*/  IADD3 R15, PT, PT, R13, R12, RZ ;  /* 0x0000000c0d0f7210 */ /* 0x000fe40007ffe0ff */
[----:B------:R-:W-:-:S07]  /*0680*/  ISETP.NE.AND P1, PT, R26, RZ, PT ;  /* 0x000000ff1a00720c */ /* 0x000fce0003f25270 */
[----:B------:R-:W-:Y:S06]  /*0690*/  @!P0 BRA `(.L_x_3) ;  /* 0x00000000005c8947 */ /* 0x000fec0003800000 */
[C---:B------:R-:W-:Y:S01]  /*06a0*/  IMAD R25, R16.reuse, 0x78, R15 ;  /* 0x0000007810197824 */ /* 0x040fe200078e020f */
[C---:B------:R-:W-:Y:S02]  /*06b0*/  LEA R24, R16.reuse, R11, 0x2 ;  /* 0x0000000b10187211 */ /* 0x040fe400078e10ff */
[----:B------:R-:W-:Y:S02]  /*06c0*/  IADD3 R16, PT, PT, R16, 0x8, RZ ;  /* 0x0000000810107810 */ /* 0x000fe40007ffe0ff */
[----:B------:R-:W-:Y:S04]  /*06d0*/  LDS R20, [R25] ;  /* 0x0000000019147984 */ /* 0x000fe80000000800 */
[----:B------:R-:W1:Y:S04]  /*06e0*/  LDS.64 R6, [R24] ;  /* 0x0000000018067984 */ /* 0x000e680000000a00 */
[----:B------:R-:W2:Y:S04]  /*06f0*/  LDS R22, [R25+0x78] ;  /* 0x0000780019167984 */ /* 0x000ea80000000800 */
[----:B------:R-:W-:Y:S04]  /*0700*/  LDS R19, [R25+0xf0] ;  /* 0x0000f00019137984 */ /* 0x000fe80000000800 */
[----:B0-----:R-:W0:Y:S04]  /*0710*/  LDS.64 R4, [R24+0x8] ;  /* 0x0000080018047984 */ /* 0x001e280000000a00 */
[----:B------:R-:W3:Y:S04]  /*0720*/  LDS R18, [R25+0x168] ;  /* 0x0001680019127984 */ /* 0x000ee80000000800 */
[----:B------:R-:W-:Y:S04]  /*0730*/  LDS R17, [R25+0x1e0] ;  /* 0x0001e00019117984 */ /* 0x000fe80000000800 */
[----:B------:R-:W4:Y:S04]  /*0740*/  LDS.64 R2, [R24+0x10] ;  /* 0x0000100018027984 */ /* 0x000f280000000a00 */
[----:B------:R-:W5:Y:S04]  /*0750*/  LDS R14, [R25+0x258] ;  /* 0x00025800190e7984 */ /* 0x000f680000000800 */
[----:B------:R-:W-:Y:S01]  /*0760*/  LDS R23, [R25+0x2d0] ;  /* 0x0002d00019177984 */ /* 0x000fe20000000800 */
[----:B-1----:R-:W-:-:S03]  /*0770*/  IMAD R27, R6, R20, R21 ;  /* 0x00000014061b7224 */ /* 0x002fc600078e0215 */
[----:B------:R-:W1:Y:S01]  /*0780*/  LDS.64 R20, [R24+0x18] ;  /* 0x0000180018147984 */ /* 0x000e620000000a00 */
[----:B--2---:R-:W-:-:S03]  /*0790*/  IMAD R7, R22, R7, R27 ;  /* 0x0000000716077224 */ /* 0x004fc600078e021b */
[----:B------:R-:W2:Y:S01]  /*07a0*/  LDS R6, [R25+0x348] ;  /* 0x0003480019067984 */ /* 0x000ea20000000800 */
[----:B0-----:R-:W-:-:S04]  /*07b0*/  IMAD R4, R4, R19, R7 ;  /* 0x0000001304047224 */ /* 0x001fc800078e0207 */
[----:B---3--:R-:W-:-:S04]  /*07c0*/  IMAD R4, R18, R5, R4 ;  /* 0x0000000512047224 */ /* 0x008fc800078e0204 */
[----:B----4-:R-:W-:-:S04]  /*07d0*/  IMAD R2, R2, R17, R4 ;  /* 0x0000001102027224 */ /* 0x010fc800078e0204 */
[----:B-----5:R-:W-:-:S04]  /*07e0*/  IMAD R2, R14, R3, R2 ;  /* 0x000000030e027224 */ /* 0x020fc800078e0202 */
[----:B-1----:R-:W-:-:S04]  /*07f0*/  IMAD R2, R20, R23, R2 ;  /* 0x0000001714027224 */ /* 0x002fc800078e0202 */
[----:B--2---:R-:W-:-:S07]  /*0800*/  IMAD R21, R6, R21, R2 ;  /* 0x0000001506157224 */ /* 0x004fce00078e0202 */
.L_x_3:
[----:B------:R-:W-:Y:S05]  /*0810*/  @!P1 BRA `(.L_x_2) ;  /* 0x00000000007c9947 */ /* 0x000fea0003800000 */
[----:B------:R-:W-:Y:S02]  /*0820*/  ISETP.GE.U32.AND P0, PT, R26, 0x4, PT ;  /* 0x000000041a00780c */ /* 0x000fe40003f06070 */
[----:B------:R-:W-:-:S04]  /*0830*/  LOP3.LUT R6, R8, 0x3, RZ, 0xc0, !PT ;  /* 0x0000000308067812 */ /* 0x000fc800078ec0ff */
[----:B------:R-:W-:-:S07]  /*0840*/  ISETP.NE.AND P1, PT, R6, RZ, PT ;  /* 0x000000ff0600720c */ /* 0x000fce0003f25270 */
[----:B------:R-:W-:Y:S06]  /*0850*/  @!P0 BRA `(.L_x_4) ;  /* 0x0000000000348947 */ /* 0x000fec0003800000 */
[C---:B------:R-:W-:Y:S01]  /*0860*/  IMAD R15, R16.reuse, 0x78, R15 ;  /* 0x00000078100f7824 */ /* 0x040fe200078e020f */
[C---:B------:R-:W-:Y:S01]  /*0870*/  LEA R11, R16.reuse, R11, 0x2 ;  /* 0x0000000b100b7211 */ /* 0x040fe200078e10ff */
[----:B------:R-:W-:-:S03]  /*0880*/  VIADD R16, R16, 0x4 ;  /* 0x0000000410107836 */ /* 0x000fc60000000000 */
[----:B------:R-:W-:Y:S04]  /*0890*/  LDS R7, [R15] ;  /* 0x000000000f077984 */ /* 0x000fe80000000800 */
[----:B0-----:R-:W0:Y:S04]  /*08a0*/  LDS.64 R2, [R11] ;  /* 0x000000000b027984 */ /* 0x001e280000000a00 */
[----:B------:R-:W1:Y:S04]  /*08b0*/  LDS R14, [R15+0x78] ;  /* 0x000078000f0e7984 */ /* 0x000e680000000800 */
[----:B------:R-:W-:Y:S04]  /*08c0*/  LDS R17, [R15+0xf0] ;  /* 0x0000f0000f117984 */ /* 0x000fe80000000800 */
[----:B------:R-:W2:Y:S04]  /*08d0*/  LDS.64 R4, [R11+0x8] ;  /* 0x000008000b047984 */ /* 0x000ea80000000a00 */
[----:B------:R-:W3:Y:S01]  /*08e0*/  LDS R18, [R15+0x168] ;  /* 0x000168000f127984 */ /* 0x000ee20000000800 */
[----:B0-----:R-:W-:-:S04]  /*08f0*/  IMAD R2, R2, R7, R21 ;  /* 0x0000000702027224 */ /* 0x001fc800078e0215 */
[----:B-1----:R-:W-:-:S04]  /*0900*/  IMAD R3, R14, R3, R2 ;  /* 0x000000030e037224 */ /* 0x002fc800078e0202 */
[----:B--2---:R-:W-:-:S04]  /*0910*/  IMAD R4, R4, R17, R3 ;  /* 0x0000001104047224 */ /* 0x004fc800078e0203 */
[----:B---3--:R-:W-:-:S07]  /*0920*/  IMAD R21, R18, R5, R4 ;  /* 0x0000000512157224 */ /* 0x008fce00078e0204 */
.L_x_4:
[----:B------:R-:W-:Y:S05]  /*0930*/  @!P1 BRA `(.L_x_2) ;  /* 0x0000000000349947 */ /* 0x000fea0003800000 */
[----:B------:R-:W-:Y:S01]  /*0940*/  IMAD R13, R16, 0x78, R13 ;  /* 0x00000078100d7824 */ /* 0x000fe200078e020d */
[----:B------:R-:W-:Y:S01]  /*0950*/  IADD3 R6, PT, PT, -R6, RZ, RZ ;  /* 0x000000ff06067210 */ /* 0x000fe20007ffe1ff */
[----:B0-----:R-:W-:-:S03]  /*0960*/  IMAD R3, R9, 0x1e, R16 ;  /* 0x0000001e09037824 */ /* 0x001fc600078e0210 */
[----:B------:R-:W-:Y:S02]  /*0970*/  IADD3 R12, PT, PT, R12, R13, RZ ;  /* 0x0000000d0c0c7210 */ /* 0x000fe40007ffe0ff */
[----:B------:R-:W-:-:S07]  /*0980*/  LEA R10, R3, R10, 0x2 ;  /* 0x0000000a030a7211 */ /* 0x000fce00078e10ff */
.L_x_5:
[----:B------:R0:W-:Y:S01]  /*0990*/  LDS R2, [R10] ;  /* 0x000000000a027984 */ /* 0x0001e20000000800 */
[----:B------:R-:W-:-:S03]  /*09a0*/  IADD3 R6, PT, PT, R6, 0x1, RZ ;  /* 0x0000000106067810 */ /* 0x000fc60007ffe0ff */
[----:B------:R1:W2:Y:S01]  /*09b0*/  LDS R3, [R12] ;  /* 0x000000000c037984 */ /* 0x0002a20000000800 */
[----:B------:R-:W-:Y:S02]  /*09c0*/  ISETP.NE.AND P0, PT, R6, RZ, PT ;  /* 0x000000ff0600720c */ /* 0x000fe40003f05270 */
[----:B0-----:R-:W-:Y:S02]  /*09d0*/  IADD3 R10, PT, PT, R10, 0x4, RZ ;  /* 0x000000040a0a7810 */ /* 0x001fe40007ffe0ff */
[----:B-1----:R-:W-:Y:S01]  /*09e0*/  IADD3 R12, PT, PT, R12, 0x78, RZ ;  /* 0x000000780c0c7810 */ /* 0x002fe20007ffe0ff */
[----:B--2---:R-:W-:-:S08]  /*09f0*/  IMAD R21, R2, R3, R21 ;  /* 0x0000000302157224 */ /* 0x004fd000078e0215 */
[----:B------:R-:W-:Y:S05]  /*0a00*/  @P0 BRA `(.L_x_5) ;  /* 0xfffffffc00e00947 */ /* 0x000fea000383ffff */
.L_x_2:
[----:B0-----:R-:W0:Y:S01]  /*0a10*/  LDC R4, c[0x0][0x370] ;  /* 0x0000dc00ff047b82 */ /* 0x001e220000000800 */
[----:B------:R-:W-:-:S07]  /*0a20*/  IMAD R9, R8, UR6, R9 ;  /* 0x0000000608097c24 */ /* 0x000fce000f8e0209 */
[----:B------:R-:W1:Y:S01]  /*0a30*/  LDC.64 R2, c[0x0][0x3c0] ;  /* 0x0000f000ff027b82 */ /* 0x000e620000000a00 */
[----:B0-----:R-:W-:-:S04]  /*0a40*/  IMAD R9, R9, R4, UR7 ;  /* 0x0000000709097e24 */ /* 0x001fc8000f8e0204 */
[----:B------:R-:W-:-:S04]  /*0a50*/  IMAD R9, R9, R8, R0 ;  /* 0x0000000809097224 */ /* 0x000fc800078e0200 */
[----:B-1----:R-:W-:-:S05]  /*0a60*/  IMAD.WIDE R2, R9, 0x4, R2 ;  /* 0x0000000409027825 */ /* 0x002fca00078e0202 */
[----:B------:R-:W-:Y:S01]  /*0a70*/  REDG.E.ADD.STRONG.GPU desc[UR4][R2.64], R21 ;  /* 0x000000150200798e */ /* 0x000fe2000c12e104 */
[----:B------:R-:W-:Y:S05]  /*0a80*/  EXIT ;  /* 0x000000000000794d */ /* 0x000fea0003800000 */
.L_x_6:
[----:B------:R-:W-:-:S00]  /*0a90*/  BRA `(.L_x_6) ;  /* 0xfffffffc00fc7947 */ /* 0x000fc0000383ffff */
[----:B------:R-:W-:-:S00]  /*0aa0*/  NOP ;  /* 0x0000000000007918 */ /* 0x000fc00000000000 */
        /* <DEDUP_REMOVED lines=13> */
.L_x_7:


//--------------------- .nv.shared._Z9dnsKernel6MatrixS_S_ --------------------------
	.section	.nv.shared._Z9dnsKernel6MatrixS_S_,"aw",@nobits
	.sectionflags	@""
	.align	4
.nv.shared._Z9dnsKernel6MatrixS_S_:
	.zero		8224


//--------------------- .nv.shared.reserved.0     --------------------------
	.section	.nv.shared.reserved.0,"aw",@nobits
	.weak		__nv_reservedSMEM_offset_0_alias
	.size		__nv_reservedSMEM_offset_0_alias, 0, 64
	.other		__nv_reservedSMEM_offset_0_alias,@"STO_CUDA_RESERVED_SHARED STV_DEFAULT"
__nv_reservedSMEM_offset_0_alias:
	.zero		0
	.zero		64


//--------------------- .nv.constant0._Z9dnsKernel6MatrixS_S_ --------------------------
	.section	.nv.constant0._Z9dnsKernel6MatrixS_S_,"a",@progbits
	.sectionflags	@""
	.align	4
.nv.constant0._Z9dnsKernel6MatrixS_S_:
	.zero		968


//--------------------- SYMBOLS --------------------------

	.type		.nv.reservedSmem.offset0,@object
	.size		.nv.reservedSmem.offset0,0x4
	.type		.nv.reservedSmem.cap,@object
	.size		.nv.reservedSmem.cap,0x4
